//
// Generated by NVIDIA NVVM Compiler
//
// Compiler Build ID: CL-21124049
// Cuda compilation tools, release 8.0, V8.0.44
// Based on LLVM 3.4svn
//

.version 5.0
.target sm_20
.address_size 64

	// .globl	_Z3dotPi

.visible .entry _Z3dotPi(
	.param .u64 _Z3dotPi_param_0
)
{
	.reg .pred 	%p<4>;
	.reg .b32 	%r<13>;
	.reg .b64 	%rd<10>;


	ld.param.u64 	%rd7, [_Z3dotPi_param_0];
	cvta.to.global.u64 	%rd1, %rd7;
	mov.u32 	%r1, %tid.x;
	mul.wide.s32 	%rd8, %r1, 4;
	add.s64 	%rd2, %rd1, %rd8;
	setp.gt.s32	%p1, %r1, 63;
	@%p1 bra 	BB0_2;
	bra.uni 	BB0_1;

BB0_2:
	setp.lt.s32	%p2, %r1, 1;
	@%p2 bra 	BB0_5;

	add.s64 	%rd9, %rd1, 512;
	mov.u32 	%r12, 0;

BB0_4:
	ld.global.u32 	%r10, [%rd2];
	st.global.u32 	[%rd9], %r10;
	add.s64 	%rd9, %rd9, 4;
	add.s32 	%r12, %r12, 1;
	setp.lt.s32	%p3, %r12, %r1;
	@%p3 bra 	BB0_4;

BB0_5:
	ld.global.u32 	%r4, [%rd2+-256];
	ld.global.u32 	%r5, [%rd2];
	bar.sync 	0;
	add.s32 	%r11, %r5, %r4;
	st.global.u32 	[%rd2], %r11;
	bar.sync 	0;
	bra.uni 	BB0_6;

BB0_1:
	ld.global.u32 	%r6, [%rd2];
	ld.global.u32 	%r7, [%rd2+256];
	add.s32 	%r8, %r7, %r6;
	st.global.u32 	[%rd2], %r8;
	bar.sync 	0;

BB0_6:
	bar.sync 	0;
	ret;
}




// ===== COMPILED SASS (sm_100) =====

	.target	sm_100

	.elftype	@"ET_EXEC"


//--------------------- .note.nv.tkinfo           --------------------------
	.section	.note.nv.tkinfo,"",@"SHT_NOTE"
	.sectionflags	@"SHF_NOTE_NV_TKINFO"
	.tkinfo
        /*0018*/ 	.word	0x00000002
        /*0030*/ 	.string	""
        /*0030*/ 	.string	"ptxas"
        /*0030*/ 	.string	"Cuda compilation tools, release 13.0, V13.0.88"
        /*0030*/ 	.string	"Build cuda_13.0.r13.0/compiler.36424714_0"
        /*0030*/ 	.string	"-arch sm_100 "



//--------------------- .note.nv.cuinfo           --------------------------
	.section	.note.nv.cuinfo,"",@"SHT_NOTE"
	.sectionflags	@"SHF_NOTE_NV_CUINFO"
        /*0018*/ 	.short	0x0002
        /*001a*/ 	.short	0x0014
        /*001c*/ 	.short	0x0082
	.zero		2


//--------------------- .nv.info                  --------------------------
	.section	.nv.info,"",@"SHT_CUDA_INFO"
	.align	4


	//----- nvinfo : EIATTR_REGCOUNT
	.align		4
        /*0000*/ 	.byte	0x04, 0x2f
        /*0002*/ 	.short	(.L_1 - .L_0)
	.align		4
.L_0:
        /*0004*/ 	.word	index@(_Z3dotPi)
        /*0008*/ 	.word	0x00000016


	//----- nvinfo : EIATTR_FRAME_SIZE
	.align		4
.L_1:
        /*000c*/ 	.byte	0x04, 0x11
        /*000e*/ 	.short	(.L_3 - .L_2)
	.align		4
.L_2:
        /*0010*/ 	.word	index@(_Z3dotPi)
        /*0014*/ 	.word	0x00000000


	//----- nvinfo : EIATTR_MIN_STACK_SIZE
	.align		4
.L_3:
        /*0018*/ 	.byte	0x04, 0x12
        /*001a*/ 	.short	(.L_5 - .L_4)
	.align		4
.L_4:
        /*001c*/ 	.word	index@(_Z3dotPi)
        /*0020*/ 	.word	0x00000000
.L_5:


//--------------------- .nv.compat                --------------------------
	.section	.nv.compat,"",@"SHT_CUDA_COMPAT_INFO"
	.align	4
        /*0000*/ 	.byte	0x02, 0x09, 0x00, 0x00, 0x02, 0x02, 0x01, 0x00, 0x02, 0x05, 0x05, 0x00, 0x03, 0x07, 0x01, 0x01
        /*0010*/ 	.byte	0x02, 0x03, 0x00, 0x00, 0x02, 0x06, 0x01, 0x00, 0x04, 0x0b, 0x08, 0x00, 0x09, 0x00, 0x00, 0x00
        /*0020*/ 	.byte	0x00, 0x00, 0x00, 0x00


//--------------------- .nv.info._Z3dotPi         --------------------------
	.section	.nv.info._Z3dotPi,"",@"SHT_CUDA_INFO"
	.sectionflags	@""
	.align	4


	//----- nvinfo : EIATTR_CUDA_API_VERSION
	.align		4
        /*0000*/ 	.byte	0x04, 0x37
        /*0002*/ 	.short	(.L_7 - .L_6)
.L_6:
        /*0004*/ 	.word	0x00000082


	//----- nvinfo : EIATTR_KPARAM_INFO
	.align		4
.L_7:
        /*0008*/ 	.byte	0x04, 0x17
        /*000a*/ 	.short	(.L_9 - .L_8)
.L_8:
        /*000c*/ 	.word	0x00000000
        /*0010*/ 	.short	0x0000
        /*0012*/ 	.short	0x0000
        /*0014*/ 	.byte	0x00, 0xf0, 0x21, 0x00


	//----- nvinfo : EIATTR_SPARSE_MMA_MASK
	.align		4
.L_9:
        /*0018*/ 	.byte	0x03, 0x50
        /*001a*/ 	.short	0x0000


	//----- nvinfo : EIATTR_MAXREG_COUNT
	.align		4
        /*001c*/ 	.byte	0x03, 0x1b
        /*001e*/ 	.short	0x00ff


	//----- nvinfo : EIATTR_NUM_BARRIERS
	.align		4
        /*0020*/ 	.byte	0x02, 0x4c
        /*0022*/ 	.byte	0x01
	.zero		1


	//----- nvinfo : EIATTR_MERCURY_ISA_VERSION
	.align		4
        /*0024*/ 	.byte	0x03, 0x5f
        /*0026*/ 	.short	0x0101


	//----- nvinfo : EIATTR_VRC_CTA_INIT_COUNT
	.align		4
        /*0028*/ 	.byte	0x02, 0x4a
	.zero		1
	.zero		1


	//----- nvinfo : EIATTR_EXIT_INSTR_OFFSETS
	.align		4
        /*002c*/ 	.byte	0x04, 0x1c
        /*002e*/ 	.short	(.L_11 - .L_10)


	//   ....[0]....
.L_10:
        /*0030*/ 	.word	0x000004c0


	//----- nvinfo : EIATTR_CRS_STACK_SIZE
	.align		4
.L_11:
        /*0034*/ 	.byte	0x04, 0x1e
        /*0036*/ 	.short	(.L_13 - .L_12)
.L_12:
        /*0038*/ 	.word	0x00000000


	//----- nvinfo : EIATTR_CBANK_PARAM_SIZE
	.align		4
.L_13:
        /*003c*/ 	.byte	0x03, 0x19
        /*003e*/ 	.short	0x0008


	//----- nvinfo : EIATTR_PARAM_CBANK
	.align		4
        /*0040*/ 	.byte	0x04, 0x0a
        /*0042*/ 	.short	(.L_15 - .L_14)
	.align		4
.L_14:
        /*0044*/ 	.word	index@(.nv.constant0._Z3dotPi)
        /*0048*/ 	.short	0x0380
        /*004a*/ 	.short	0x0008


	//----- nvinfo : EIATTR_SW_WAR
	.align		4
.L_15:
        /*004c*/ 	.byte	0x04, 0x36
        /*004e*/ 	.short	(.L_17 - .L_16)
.L_16:
        /*0050*/ 	.word	0x00000008
.L_17:


//--------------------- .nv.callgraph             --------------------------
	.section	.nv.callgraph,"",@"SHT_CUDA_CALLGRAPH"
	.align	4
	.sectionentsize	8
	.align		4
        /*0000*/ 	.word	0x00000000
	.align		4
        /*0004*/ 	.word	0xffffffff
	.align		4
        /*0008*/ 	.word	0x00000000
	.align		4
        /*000c*/ 	.word	0xfffffffe
	.align		4
        /*0010*/ 	.word	0x00000000
	.align		4
        /*0014*/ 	.word	0xfffffffd
	.align		4
        /*0018*/ 	.word	0x00000000
	.align		4
        /*001c*/ 	.word	0xfffffffc


//--------------------- .text._Z3dotPi            --------------------------
	.section	.text._Z3dotPi,"ax",@progbits
	.align	128
        .global         _Z3dotPi
        .type           _Z3dotPi,@function
        .size           _Z3dotPi,(.L_x_10 - _Z3dotPi)
        .other          _Z3dotPi,@"STO_CUDA_ENTRY STV_DEFAULT"
_Z3dotPi:
.text._Z3dotPi:
[----:B------:R-:W-:Y:S01]  /*0000*/  LDC R1, c[0x0][0x37c] ;  /* 0x0000df00ff017b82 */ /* 0x000fe20000000800 */
[----:B------:R-:W0:Y:S07]  /*0010*/  S2R R7, SR_TID.X ;  /* 0x0000000000077919 */ /* 0x000e2e0000002100 */
[----:B------:R-:W1:Y:S01]  /*0020*/  LDC.64 R2, c[0x0][0x380] ;  /* 0x0000e000ff027b82 */ /* 0x000e620000000a00 */
[----:B------:R-:W2:Y:S01]  /*0030*/  LDCU.64 UR6, c[0x0][0x358] ;  /* 0x00006b00ff0677ac */ /* 0x000ea20008000a00 */
[C---:B0-----:R-:W-:Y:S01]  /*0040*/  ISETP.GT.AND P0, PT, R7.reuse, 0x3f, PT ;  /* 0x0000003f0700780c */ /* 0x041fe20003f04270 */
[----:B-1----:R-:W-:-:S12]  /*0050*/  IMAD.WIDE R2, R7, 0x4, R2 ;  /* 0x0000000407027825 */ /* 0x002fd800078e0202 */
[----:B--2---:R-:W-:Y:S05]  /*0060*/  @P0 BRA `(.L_x_0) ;  /* 0x00000000001c0947 */ /* 0x004fea0003800000 */
[----:B------:R-:W2:Y:S04]  /*0070*/  LDG.E R0, desc[UR6][R2.64] ;  /* 0x0000000602007981 */ /* 0x000ea8000c1e1900 */
[----:B------:R-:W2:Y:S01]  /*0080*/  LDG.E R5, desc[UR6][R2.64+0x100] ;  /* 0x0001000602057981 */ /* 0x000ea2000c1e1900 */
[----:B------:R-:W-:Y:S05]  /*0090*/  WARPSYNC.ALL ;  /* 0x0000000000007948 */ /* 0x000fea0003800000 */
[----:B--2---:R-:W-:-:S05]  /*00a0*/  IMAD.IADD R5, R0, 0x1, R5 ;  /* 0x0000000100057824 */ /* 0x004fca00078e0205 */
[----:B------:R1:W-:Y:S01]  /*00b0*/  STG.E desc[UR6][R2.64], R5 ;  /* 0x0000000502007986 */ /* 0x0003e2000c101906 */
[----:B------:R-:W-:Y:S06]  /*00c0*/  BAR.SYNC.DEFER_BLOCKING 0x0 ;  /* 0x0000000000007b1d */ /* 0x000fec0000010000 */
[----:B------:R-:W-:Y:S05]  /*00d0*/  BRA `(.L_x_1) ;  /* 0x0000000000f07947 */ /* 0x000fea0003800000 */
.L_x_0:
[----:B------:R-:W-:Y:S01]  /*00e0*/  ISETP.GE.AND P0, PT, R7, 0x1, PT ;  /* 0x000000010700780c */ /* 0x000fe20003f06270 */
[----:B------:R-:W-:-:S12]  /*00f0*/  BSSY.RECONVERGENT B0, `(.L_x_2) ;  /* 0x0000033000007945 */ /* 0x000fd80003800200 */
[----:B------:R-:W-:Y:S05]  /*0100*/  @!P0 BRA `(.L_x_3) ;  /* 0x0000000000c48947 */ /* 0x000fea0003800000 */
[----:B------:R-:W0:Y:S01]  /*0110*/  LDCU.64 UR4, c[0x0][0x380] ;  /* 0x00007000ff0477ac */ /* 0x000e220008000a00 */
[----:B------:R-:W-:Y:S01]  /*0120*/  ISETP.GT.AND P1, PT, R7, 0x3, PT ;  /* 0x000000030700780c */ /* 0x000fe20003f24270 */
[----:B------:R-:W-:Y:S01]  /*0130*/  BSSY.RECONVERGENT B1, `(.L_x_4) ;  /* 0x0000019000017945 */ /* 0x000fe20003800200 */
[----:B------:R-:W-:Y:S01]  /*0140*/  PLOP3.LUT P0, PT, PT, PT, PT, 0x80, 0x8 ;  /* 0x000000000008781c */ /* 0x000fe20003f0f070 */
[----:B------:R-:W-:Y:S01]  /*0150*/  IMAD.MOV.U32 R0, RZ, RZ, RZ ;  /* 0x000000ffff007224 */ /* 0x000fe200078e00ff */
[----:B0-----:R-:W-:-:S04]  /*0160*/  UIADD3 UR4, UP0, UPT, UR4, 0x200, URZ ;  /* 0x0000020004047890 */ /* 0x001fc8000ff1e0ff */
[----:B------:R-:W-:Y:S02]  /*0170*/  UIADD3.X UR5, UPT, UPT, URZ, UR5, URZ, UP0, !UPT ;  /* 0x00000005ff057290 */ /* 0x000fe400087fe4ff */
[----:B------:R-:W-:-:S04]  /*0180*/  IMAD.U32 R6, RZ, RZ, UR4 ;  /* 0x00000004ff067e24 */ /* 0x000fc8000f8e00ff */
[----:B------:R-:W-:Y:S01]  /*0190*/  MOV R19, UR5 ;  /* 0x0000000500137c02 */ /* 0x000fe20008000f00 */
[----:B------:R-:W-:Y:S06]  /*01a0*/  @!P1 BRA `(.L_x_5) ;  /* 0x0000000000449947 */ /* 0x000fec0003800000 */
[----:B------:R-:W-:Y:S01]  /*01b0*/  PLOP3.LUT P0, PT, PT, PT, PT, 0x8, 0x80 ;  /* 0x000000000080781c */ /* 0x000fe20003f0e170 */
[----:B------:R-:W-:-:S12]  /*01c0*/  VIADD R17, R7, 0xfffffffd ;  /* 0xfffffffd07117836 */ /* 0x000fd80000000000 */
.L_x_6:
[----:B0-----:R-:W2:Y:S01]  /*01d0*/  LDG.E R9, desc[UR6][R2.64] ;  /* 0x0000000602097981 */ /* 0x001ea2000c1e1900 */
[----:B------:R-:W-:Y:S01]  /*01e0*/  IMAD.MOV.U32 R4, RZ, RZ, R6 ;  /* 0x000000ffff047224 */ /* 0x000fe200078e0006 */
[----:B------:R-:W-:-:S05]  /*01f0*/  MOV R5, R19 ;  /* 0x0000001300057202 */ /* 0x000fca0000000f00 */
[----:B--2---:R0:W-:Y:S04]  /*0200*/  STG.E desc[UR6][R4.64], R9 ;  /* 0x0000000904007986 */ /* 0x0041e8000c101906 */
[----:B------:R-:W2:Y:S04]  /*0210*/  LDG.E R11, desc[UR6][R2.64] ;  /* 0x00000006020b7981 */ /* 0x000ea8000c1e1900 */
[----:B--2---:R0:W-:Y:S04]  /*0220*/  STG.E desc[UR6][R4.64+0x4], R11 ;  /* 0x0000040b04007986 */ /* 0x0041e8000c101906 */
[----:B------:R-:W2:Y:S04]  /*0230*/  LDG.E R13, desc[UR6][R2.64] ;  /* 0x00000006020d7981 */ /* 0x000ea8000c1e1900 */
[----:B--2---:R0:W-:Y:S04]  /*0240*/  STG.E desc[UR6][R4.64+0x8], R13 ;  /* 0x0000080d04007986 */ /* 0x0041e8000c101906 */
[----:B------:R-:W2:Y:S01]  /*0250*/  LDG.E R15, desc[UR6][R2.64] ;  /* 0x00000006020f7981 */ /* 0x000ea2000c1e1900 */
[----:B------:R-:W-:Y:S01]  /*0260*/  VIADD R0, R0, 0x4 ;  /* 0x0000000400007836 */ /* 0x000fe20000000000 */
[----:B------:R-:W-:-:S04]  /*0270*/  IADD3 R6, P2, PT, R4, 0x10, RZ ;  /* 0x0000001004067810 */ /* 0x000fc80007f5e0ff */
[----:B------:R-:W-:Y:S01]  /*0280*/  ISETP.GE.AND P1, PT, R0, R17, PT ;  /* 0x000000110000720c */ /* 0x000fe20003f26270 */
[----:B------:R-:W-:Y:S01]  /*0290*/  IMAD.X R19, RZ, RZ, R5, P2 ;  /* 0x000000ffff137224 */ /* 0x000fe200010e0605 */
[----:B--2---:R0:W-:Y:S11]  /*02a0*/  STG.E desc[UR6][R4.64+0xc], R15 ;  /* 0x00000c0f04007986 */ /* 0x0041f6000c101906 */
[----:B------:R-:W-:Y:S05]  /*02b0*/  @!P1 BRA `(.L_x_6) ;  /* 0xfffffffc00c49947 */ /* 0x000fea000383ffff */
.L_x_5:
[----:B------:R-:W-:Y:S05]  /*02c0*/  BSYNC.RECONVERGENT B1 ;  /* 0x0000000000017941 */ /* 0x000fea0003800200 */
.L_x_4:
[----:B0-----:R-:W-:Y:S01]  /*02d0*/  IADD3 R4, PT, PT, -R0, R7, RZ ;  /* 0x0000000700047210 */ /* 0x001fe20007ffe1ff */
[----:B------:R-:W-:Y:S03]  /*02e0*/  BSSY.RECONVERGENT B1, `(.L_x_7) ;  /* 0x000000d000017945 */ /* 0x000fe60003800200 */
[----:B------:R-:W-:-:S13]  /*02f0*/  ISETP.GT.AND P1, PT, R4, 0x1, PT ;  /* 0x000000010400780c */ /* 0x000fda0003f24270 */
[----:B------:R-:W-:Y:S05]  /*0300*/  @!P1 BRA `(.L_x_8) ;  /* 0x0000000000289947 */ /* 0x000fea0003800000 */
[----:B------:R-:W2:Y:S01]  /*0310*/  LDG.E R9, desc[UR6][R2.64] ;  /* 0x0000000602097981 */ /* 0x000ea2000c1e1900 */
[----:B------:R-:W-:Y:S02]  /*0320*/  IMAD.MOV.U32 R4, RZ, RZ, R6 ;  /* 0x000000ffff047224 */ /* 0x000fe400078e0006 */
[----:B------:R-:W-:-:S05]  /*0330*/  IMAD.MOV.U32 R5, RZ, RZ, R19 ;  /* 0x000000ffff057224 */ /* 0x000fca00078e0013 */
[----:B--2---:R0:W-:Y:S04]  /*0340*/  STG.E desc[UR6][R4.64], R9 ;  /* 0x0000000904007986 */ /* 0x0041e8000c101906 */
[----:B------:R-:W2:Y:S01]  /*0350*/  LDG.E R11, desc[UR6][R2.64] ;  /* 0x00000006020b7981 */ /* 0x000ea2000c1e1900 */
[----:B------:R-:W-:Y:S02]  /*0360*/  IADD3 R6, P1, PT, R6, 0x8, RZ ;  /* 0x0000000806067810 */ /* 0x000fe40007f3e0ff */
[----:B------:R-:W-:Y:S02]  /*0370*/  PLOP3.LUT P0, PT, PT, PT, PT, 0x8, 0x80 ;  /* 0x000000000080781c */ /* 0x000fe40003f0e170 */
[----:B------:R-:W-:Y:S01]  /*0380*/  IADD3 R0, PT, PT, R0, 0x2, RZ ;  /* 0x0000000200007810 */ /* 0x000fe20007ffe0ff */
[----:B------:R-:W-:Y:S01]  /*0390*/  IMAD.X R19, RZ, RZ, R19, P1 ;  /* 0x000000ffff137224 */ /* 0x000fe200008e0613 */
[----:B--2---:R0:W-:Y:S09]  /*03a0*/  STG.E desc[UR6][R4.64+0x4], R11 ;  /* 0x0000040b04007986 */ /* 0x0041f2000c101906 */
.L_x_8:
[----:B------:R-:W-:Y:S05]  /*03b0*/  BSYNC.RECONVERGENT B1 ;  /* 0x0000000000017941 */ /* 0x000fea0003800200 */
.L_x_7:
[----:B------:R-:W-:Y:S01]  /*03c0*/  ISETP.LT.OR P0, PT, R0, R7, P0 ;  /* 0x000000070000720c */ /* 0x000fe20000701670 */
[----:B0-----:R-:W-:Y:S01]  /*03d0*/  IMAD.MOV.U32 R4, RZ, RZ, R6 ;  /* 0x000000ffff047224 */ /* 0x001fe200078e0006 */
[----:B------:R-:W-:-:S11]  /*03e0*/  MOV R5, R19 ;  /* 0x0000001300057202 */ /* 0x000fd60000000f00 */
[----:B------:R-:W-:Y:S05]  /*03f0*/  @!P0 BRA `(.L_x_3) ;  /* 0x0000000000088947 */ /* 0x000fea0003800000 */
[----:B------:R-:W2:Y:S04]  /*0400*/  LDG.E R7, desc[UR6][R2.64] ;  /* 0x0000000602077981 */ /* 0x000ea8000c1e1900 */
[----:B--2---:R0:W-:Y:S02]  /*0410*/  STG.E desc[UR6][R4.64], R7 ;  /* 0x0000000704007986 */ /* 0x0041e4000c101906 */
.L_x_3:
[----:B------:R-:W-:Y:S05]  /*0420*/  BSYNC.RECONVERGENT B0 ;  /* 0x0000000000007941 */ /* 0x000fea0003800200 */
.L_x_2:
[----:B------:R-:W2:Y:S04]  /*0430*/  LDG.E R0, desc[UR6][R2.64+-0x100] ;  /* 0xffff000602007981 */ /* 0x000ea8000c1e1900 */
[----:B0-----:R-:W2:Y:S01]  /*0440*/  LDG.E R5, desc[UR6][R2.64] ;  /* 0x0000000602057981 */ /* 0x001ea2000c1e1900 */
[----:B------:R-:W-:Y:S05]  /*0450*/  WARPSYNC.ALL ;  /* 0x0000000000007948 */ /* 0x000fea0003800000 */
[----:B------:R-:W-:Y:S01]  /*0460*/  BAR.SYNC.DEFER_BLOCKING 0x0 ;  /* 0x0000000000007b1d */ /* 0x000fe20000010000 */
[----:B--2---:R-:W-:-:S05]  /*0470*/  IMAD.IADD R5, R0, 0x1, R5 ;  /* 0x0000000100057824 */ /* 0x004fca00078e0205 */
[----:B------:R0:W-:Y:S02]  /*0480*/  STG.E desc[UR6][R2.64], R5 ;  /* 0x0000000502007986 */ /* 0x0001e4000c101906 */
[----:B------:R-:W-:Y:S06]  /*0490*/  BAR.SYNC.DEFER_BLOCKING 0x0 ;  /* 0x0000000000007b1d */ /* 0x000fec0000010000 */
.L_x_1:
[----:B------:R-:W-:Y:S05]  /*04a0*/  WARPSYNC.ALL ;  /* 0x0000000000007948 */ /* 0x000fea0003800000 */
[----:B------:R-:W-:Y:S06]  /*04b0*/  BAR.SYNC.DEFER_BLOCKING 0x0 ;  /* 0x0000000000007b1d */ /* 0x000fec0000010000 */
[----:B------:R-:W-:Y:S05]  /*04c0*/  EXIT ;  /* 0x000000000000794d */ /* 0x000fea0003800000 */
.L_x_9:
[----:B------:R-:W-:-:S00]  /*04d0*/  BRA `(.L_x_9) ;  /* 0xfffffffc00fc7947 */ /* 0x000fc0000383ffff */
[----:B------:R-:W-:-:S00]  /*04e0*/  NOP ;  /* 0x0000000000007918 */ /* 0x000fc00000000000 */
        /* <DEDUP_REMOVED lines=9> */
.L_x_10:


//--------------------- .nv.shared.reserved.0     --------------------------
	.section	.nv.shared.reserved.0,"aw",@nobits
	.weak		__nv_reservedSMEM_offset_0_alias
	.size		__nv_reservedSMEM_offset_0_alias, 0, 64
	.other		__nv_reservedSMEM_offset_0_alias,@"STO_CUDA_RESERVED_SHARED STV_DEFAULT"
__nv_reservedSMEM_offset_0_alias:
	.zero		0
	.zero		64


//--------------------- .nv.constant0._Z3dotPi    --------------------------
	.section	.nv.constant0._Z3dotPi,"a",@progbits
	.sectionflags	@""
	.align	4
.nv.constant0._Z3dotPi:
	.zero		904


//--------------------- SYMBOLS --------------------------

	.type		.nv.reservedSmem.offset0,@object
	.size		.nv.reservedSmem.offset0,0x4
